//
// Generated by NVIDIA NVVM Compiler
//
// Compiler Build ID: CL-36424714
// Cuda compilation tools, release 13.0, V13.0.88
// Based on NVVM 20.0.0
//

.version 9.0
.target sm_100
.address_size 64

	// .globl	_Z3sumPKfPf
.global .align 1 .b8 _ZN34_INTERNAL_72c0cd00_4_k_cu_9361f0e64cuda3std3__45__cpo5beginE[1];
.global .align 1 .b8 _ZN34_INTERNAL_72c0cd00_4_k_cu_9361f0e64cuda3std3__45__cpo3endE[1];
.global .align 1 .b8 _ZN34_INTERNAL_72c0cd00_4_k_cu_9361f0e64cuda3std3__45__cpo6cbeginE[1];
.global .align 1 .b8 _ZN34_INTERNAL_72c0cd00_4_k_cu_9361f0e64cuda3std3__45__cpo4cendE[1];
.global .align 1 .b8 _ZN34_INTERNAL_72c0cd00_4_k_cu_9361f0e64cuda3std3__45__cpo6rbeginE[1];
.global .align 1 .b8 _ZN34_INTERNAL_72c0cd00_4_k_cu_9361f0e64cuda3std3__45__cpo4rendE[1];
.global .align 1 .b8 _ZN34_INTERNAL_72c0cd00_4_k_cu_9361f0e64cuda3std3__45__cpo7crbeginE[1];
.global .align 1 .b8 _ZN34_INTERNAL_72c0cd00_4_k_cu_9361f0e64cuda3std3__45__cpo5crendE[1];
.global .align 1 .b8 _ZN34_INTERNAL_72c0cd00_4_k_cu_9361f0e64cuda3std3__436_GLOBAL__N__72c0cd00_4_k_cu_9361f0e66ignoreE[1];
.global .align 1 .b8 _ZN34_INTERNAL_72c0cd00_4_k_cu_9361f0e64cuda3std3__419piecewise_constructE[1];
.global .align 1 .b8 _ZN34_INTERNAL_72c0cd00_4_k_cu_9361f0e64cuda3std3__48in_placeE[1];
.global .align 1 .b8 _ZN34_INTERNAL_72c0cd00_4_k_cu_9361f0e64cuda3std3__420unreachable_sentinelE[1];
.global .align 1 .b8 _ZN34_INTERNAL_72c0cd00_4_k_cu_9361f0e64cuda3std3__47nulloptE[1];
.global .align 1 .b8 _ZN34_INTERNAL_72c0cd00_4_k_cu_9361f0e64cuda3std6ranges3__45__cpo4swapE[1];
.global .align 1 .b8 _ZN34_INTERNAL_72c0cd00_4_k_cu_9361f0e64cuda3std6ranges3__45__cpo9iter_moveE[1];
.global .align 1 .b8 _ZN34_INTERNAL_72c0cd00_4_k_cu_9361f0e64cuda3std6ranges3__45__cpo5beginE[1];
.global .align 1 .b8 _ZN34_INTERNAL_72c0cd00_4_k_cu_9361f0e64cuda3std6ranges3__45__cpo3endE[1];
.global .align 1 .b8 _ZN34_INTERNAL_72c0cd00_4_k_cu_9361f0e64cuda3std6ranges3__45__cpo6cbeginE[1];
.global .align 1 .b8 _ZN34_INTERNAL_72c0cd00_4_k_cu_9361f0e64cuda3std6ranges3__45__cpo4cendE[1];
.global .align 1 .b8 _ZN34_INTERNAL_72c0cd00_4_k_cu_9361f0e64cuda3std6ranges3__45__cpo7advanceE[1];
.global .align 1 .b8 _ZN34_INTERNAL_72c0cd00_4_k_cu_9361f0e64cuda3std6ranges3__45__cpo9iter_swapE[1];
.global .align 1 .b8 _ZN34_INTERNAL_72c0cd00_4_k_cu_9361f0e64cuda3std6ranges3__45__cpo4nextE[1];
.global .align 1 .b8 _ZN34_INTERNAL_72c0cd00_4_k_cu_9361f0e64cuda3std6ranges3__45__cpo4prevE[1];
.global .align 1 .b8 _ZN34_INTERNAL_72c0cd00_4_k_cu_9361f0e64cuda3std6ranges3__45__cpo4dataE[1];
.global .align 1 .b8 _ZN34_INTERNAL_72c0cd00_4_k_cu_9361f0e64cuda3std6ranges3__45__cpo5cdataE[1];
.global .align 1 .b8 _ZN34_INTERNAL_72c0cd00_4_k_cu_9361f0e64cuda3std6ranges3__45__cpo4sizeE[1];
.global .align 1 .b8 _ZN34_INTERNAL_72c0cd00_4_k_cu_9361f0e64cuda3std6ranges3__45__cpo5ssizeE[1];
.global .align 1 .b8 _ZN34_INTERNAL_72c0cd00_4_k_cu_9361f0e64cuda3std6ranges3__45__cpo8distanceE[1];
.global .align 1 .b8 _ZN34_INTERNAL_72c0cd00_4_k_cu_9361f0e66thrust24THRUST_300001_SM_1000_NS6system6detail10sequential3seqE[1];

.visible .entry _Z3sumPKfPf(
	.param .u64 .ptr .align 1 _Z3sumPKfPf_param_0,
	.param .u64 .ptr .align 1 _Z3sumPKfPf_param_1
)
{
	.reg .pred 	%p<3>;
	.reg .b32 	%r<17>;
	.reg .b32 	%f<11>;
	.reg .b64 	%rd<9>;

	ld.param.u64 	%rd1, [_Z3sumPKfPf_param_0];
	ld.param.u64 	%rd2, [_Z3sumPKfPf_param_1];
	mov.u32 	%r1, %ctaid.x;
	mov.u32 	%r4, %ntid.x;
	mov.u32 	%r2, %tid.x;
	mad.lo.s32 	%r3, %r1, %r4, %r2;
	setp.gt.u32 	%p1, %r3, 63;
	@%p1 bra 	$L__BB0_2;
	cvta.to.global.u64 	%rd3, %rd1;
	mul.wide.u32 	%rd4, %r3, 4;
	add.s64 	%rd5, %rd3, %rd4;
	ld.global.nc.f32 	%f5, [%rd5];
	// begin inline asm
	mov.u32 %r5, %laneid;
	// end inline asm
	shr.s32 	%r12, %r5, 31;
	shr.u32 	%r13, %r12, 30;
	add.s32 	%r14, %r5, %r13;
	and.b32  	%r15, %r14, -4;
	mov.b32 	%r16, 15;
	shl.b32 	%r11, %r16, %r15;
	mov.b32 	%r6, 1;
	mov.b32 	%r10, 7171;
	// begin inline asm
	{  .reg .f32 r0;  .reg .pred p;  shfl.sync.down.b32 r0|p, %f5, %r6, %r10, %r11;  @p add.f32 r0, r0, %f5;  mov.f32 %f4, r0;}
	// end inline asm
	mov.b32 	%r9, 2;
	// begin inline asm
	{  .reg .f32 r0;  .reg .pred p;  shfl.sync.down.b32 r0|p, %f4, %r9, %r10, %r11;  @p add.f32 r0, r0, %f4;  mov.f32 %f10, r0;}
	// end inline asm
	bar.sync 	0;
$L__BB0_2:
	setp.ne.s32 	%p2, %r2, 0;
	@%p2 bra 	$L__BB0_4;
	cvta.to.global.u64 	%rd6, %rd2;
	mul.wide.u32 	%rd7, %r1, 4;
	add.s64 	%rd8, %rd6, %rd7;
	st.global.f32 	[%rd8], %f10;
$L__BB0_4:
	ret;

}
	// .globl	_ZN3cub18CUB_300001_SM_10006detail11EmptyKernelIvEEvv
.visible .entry _ZN3cub18CUB_300001_SM_10006detail11EmptyKernelIvEEvv()
{


	ret;

}


// ===== COMPILED SASS (sm_100) =====

	.target	sm_100

	.elftype	@"ET_EXEC"


//--------------------- .note.nv.tkinfo           --------------------------
	.section	.note.nv.tkinfo,"",@"SHT_NOTE"
	.sectionflags	@"SHF_NOTE_NV_TKINFO"
	.tkinfo
        /*0018*/ 	.word	0x00000002
        /*0030*/ 	.string	""
        /*0030*/ 	.string	"ptxas"
        /*0030*/ 	.string	"Cuda compilation tools, release 13.0, V13.0.88"
        /*0030*/ 	.string	"Build cuda_13.0.r13.0/compiler.36424714_0"
        /*0030*/ 	.string	"-arch sm_100 -m 64 "



//--------------------- .note.nv.cuinfo           --------------------------
	.section	.note.nv.cuinfo,"",@"SHT_NOTE"
	.sectionflags	@"SHF_NOTE_NV_CUINFO"
        /*0018*/ 	.short	0x0002
        /*001a*/ 	.short	0x0064
        /*001c*/ 	.short	0x0082
	.zero		2


//--------------------- .nv.info                  --------------------------
	.section	.nv.info,"",@"SHT_CUDA_INFO"
	.align	4


	//----- nvinfo : EIATTR_REGCOUNT
	.align		4
        /*0000*/ 	.byte	0x04, 0x2f
        /*0002*/ 	.short	(.L_30 - .L_29)
	.align		4
.L_29:
        /*0004*/ 	.word	index@(_Z3sumPKfPf)
        /*0008*/ 	.word	0x0000000c


	//----- nvinfo : EIATTR_FRAME_SIZE
	.align		4
.L_30:
        /*000c*/ 	.byte	0x04, 0x11
        /*000e*/ 	.short	(.L_32 - .L_31)
	.align		4
.L_31:
        /*0010*/ 	.word	index@(_Z3sumPKfPf)
        /*0014*/ 	.word	0x00000000


	//----- nvinfo : EIATTR_REGCOUNT
	.align		4
.L_32:
        /*0018*/ 	.byte	0x04, 0x2f
        /*001a*/ 	.short	(.L_34 - .L_33)
	.align		4
.L_33:
        /*001c*/ 	.word	index@(_ZN3cub18CUB_300001_SM_10006detail11EmptyKernelIvEEvv)
        /*0020*/ 	.word	0x00000004


	//----- nvinfo : EIATTR_FRAME_SIZE
	.align		4
.L_34:
        /*0024*/ 	.byte	0x04, 0x11
        /*0026*/ 	.short	(.L_36 - .L_35)
	.align		4
.L_35:
        /*0028*/ 	.word	index@(_ZN3cub18CUB_300001_SM_10006detail11EmptyKernelIvEEvv)
        /*002c*/ 	.word	0x00000000


	//----- nvinfo : EIATTR_MIN_STACK_SIZE
	.align		4
.L_36:
        /*0030*/ 	.byte	0x04, 0x12
        /*0032*/ 	.short	(.L_38 - .L_37)
	.align		4
.L_37:
        /*0034*/ 	.word	index@(_ZN3cub18CUB_300001_SM_10006detail11EmptyKernelIvEEvv)
        /*0038*/ 	.word	0x00000000


	//----- nvinfo : EIATTR_MIN_STACK_SIZE
	.align		4
.L_38:
        /*003c*/ 	.byte	0x04, 0x12
        /*003e*/ 	.short	(.L_40 - .L_39)
	.align		4
.L_39:
        /*0040*/ 	.word	index@(_Z3sumPKfPf)
        /*0044*/ 	.word	0x00000000
.L_40:


//--------------------- .nv.compat                --------------------------
	.section	.nv.compat,"",@"SHT_CUDA_COMPAT_INFO"
	.align	4
        /*0000*/ 	.byte	0x02, 0x09, 0x00, 0x00, 0x02, 0x02, 0x01, 0x00, 0x02, 0x05, 0x05, 0x00, 0x03, 0x07, 0x01, 0x01
        /*0010*/ 	.byte	0x02, 0x03, 0x00, 0x00, 0x02, 0x06, 0x01, 0x00, 0x04, 0x0b, 0x08, 0x00, 0x09, 0x00, 0x00, 0x00
        /*0020*/ 	.byte	0x00, 0x00, 0x00, 0x00


//--------------------- .nv.info._ZN3cub18CUB_300001_SM_10006detail11EmptyKernelIvEEvv --------------------------
	.section	.nv.info._ZN3cub18CUB_300001_SM_10006detail11EmptyKernelIvEEvv,"",@"SHT_CUDA_INFO"
	.sectionflags	@""
	.align	4


	//----- nvinfo : EIATTR_CUDA_API_VERSION
	.align		4
        /*0000*/ 	.byte	0x04, 0x37
        /*0002*/ 	.short	(.L_42 - .L_41)
.L_41:
        /*0004*/ 	.word	0x00000082


	//----- nvinfo : EIATTR_SPARSE_MMA_MASK
	.align		4
.L_42:
        /*0008*/ 	.byte	0x03, 0x50
        /*000a*/ 	.short	0x0000


	//----- nvinfo : EIATTR_MAXREG_COUNT
	.align		4
        /*000c*/ 	.byte	0x03, 0x1b
        /*000e*/ 	.short	0x00ff


	//----- nvinfo : EIATTR_MERCURY_ISA_VERSION
	.align		4
        /*0010*/ 	.byte	0x03, 0x5f
        /*0012*/ 	.short	0x0101


	//----- nvinfo : EIATTR_VRC_CTA_INIT_COUNT
	.align		4
        /*0014*/ 	.byte	0x02, 0x4a
	.zero		1
	.zero		1


	//----- nvinfo : EIATTR_EXIT_INSTR_OFFSETS
	.align		4
        /*0018*/ 	.byte	0x04, 0x1c
        /*001a*/ 	.short	(.L_44 - .L_43)


	//   ....[0]....
.L_43:
        /*001c*/ 	.word	0x00000010


	//----- nvinfo : EIATTR_SW_WAR
	.align		4
.L_44:
        /*0020*/ 	.byte	0x04, 0x36
        /*0022*/ 	.short	(.L_46 - .L_45)
.L_45:
        /*0024*/ 	.word	0x00000008
.L_46:


//--------------------- .nv.info._Z3sumPKfPf      --------------------------
	.section	.nv.info._Z3sumPKfPf,"",@"SHT_CUDA_INFO"
	.sectionflags	@""
	.align	4


	//----- nvinfo : EIATTR_CUDA_API_VERSION
	.align		4
        /*0000*/ 	.byte	0x04, 0x37
        /*0002*/ 	.short	(.L_48 - .L_47)
.L_47:
        /*0004*/ 	.word	0x00000082


	//----- nvinfo : EIATTR_KPARAM_INFO
	.align		4
.L_48:
        /*0008*/ 	.byte	0x04, 0x17
        /*000a*/ 	.short	(.L_50 - .L_49)
.L_49:
        /*000c*/ 	.word	0x00000000
        /*0010*/ 	.short	0x0001
        /*0012*/ 	.short	0x0008
        /*0014*/ 	.byte	0x00, 0xf5, 0x21, 0x00


	//----- nvinfo : EIATTR_KPARAM_INFO
	.align		4
.L_50:
        /*0018*/ 	.byte	0x04, 0x17
        /*001a*/ 	.short	(.L_52 - .L_51)
.L_51:
        /*001c*/ 	.word	0x00000000
        /*0020*/ 	.short	0x0000
        /*0022*/ 	.short	0x0000
        /*0024*/ 	.byte	0x00, 0xf5, 0x21, 0x00


	//----- nvinfo : EIATTR_SPARSE_MMA_MASK
	.align		4
.L_52:
        /*0028*/ 	.byte	0x03, 0x50
        /*002a*/ 	.short	0x0000


	//----- nvinfo : EIATTR_MAXREG_COUNT
	.align		4
        /*002c*/ 	.byte	0x03, 0x1b
        /*002e*/ 	.short	0x00ff


	//----- nvinfo : EIATTR_NUM_BARRIERS
	.align		4
        /*0030*/ 	.byte	0x02, 0x4c
        /*0032*/ 	.byte	0x01
	.zero		1


	//----- nvinfo : EIATTR_MERCURY_ISA_VERSION
	.align		4
        /*0034*/ 	.byte	0x03, 0x5f
        /*0036*/ 	.short	0x0101


	//----- nvinfo : EIATTR_INT_WARP_WIDE_INSTR_OFFSETS
	.align		4
        /*0038*/ 	.byte	0x04, 0x31
        /*003a*/ 	.short	(.L_54 - .L_53)


	//   ....[0]....
.L_53:
        /*003c*/ 	.word	0x000000c0


	//   ....[1]....
        /*0040*/ 	.word	0x00000110


	//   ....[2]....
        /*0044*/ 	.word	0x00000120


	//----- nvinfo : EIATTR_COOP_GROUP_MASK_REGIDS
	.align		4
.L_54:
        /*0048*/ 	.byte	0x04, 0x29
        /*004a*/ 	.short	(.L_56 - .L_55)


	//   ....[0]....
.L_55:
        /*004c*/ 	.word	0x05000005


	//   ....[1]....
        /*0050*/ 	.word	0x05000005


	//   ....[2]....
        /*0054*/ 	.word	0x05000005


	//   ....[3]....
        /*0058*/ 	.word	0x05000005


	//----- nvinfo : EIATTR_COOP_GROUP_INSTR_OFFSETS
	.align		4
.L_56:
        /*005c*/ 	.byte	0x04, 0x28
        /*005e*/ 	.short	(.L_58 - .L_57)


	//   ....[0]....
.L_57:
        /*0060*/ 	.word	0x00000150


	//   ....[1]....
        /*0064*/ 	.word	0x00000170


	//   ....[2]....
        /*0068*/ 	.word	0x00000250


	//   ....[3]....
        /*006c*/ 	.word	0x000002f0


	//----- nvinfo : EIATTR_VRC_CTA_INIT_COUNT
	.align		4
.L_58:
        /*0070*/ 	.byte	0x02, 0x4a
	.zero		1
	.zero		1


	//----- nvinfo : EIATTR_EXIT_INSTR_OFFSETS
	.align		4
        /*0074*/ 	.byte	0x04, 0x1c
        /*0076*/ 	.short	(.L_60 - .L_59)


	//   ....[0]....
.L_59:
        /*0078*/ 	.word	0x000001c0


	//   ....[1]....
        /*007c*/ 	.word	0x00000200


	//----- nvinfo : EIATTR_CRS_STACK_SIZE
	.align		4
.L_60:
        /*0080*/ 	.byte	0x04, 0x1e
        /*0082*/ 	.short	(.L_62 - .L_61)
.L_61:
        /*0084*/ 	.word	0x00000000


	//----- nvinfo : EIATTR_CBANK_PARAM_SIZE
	.align		4
.L_62:
        /*0088*/ 	.byte	0x03, 0x19
        /*008a*/ 	.short	0x0010


	//----- nvinfo : EIATTR_PARAM_CBANK
	.align		4
        /*008c*/ 	.byte	0x04, 0x0a
        /*008e*/ 	.short	(.L_64 - .L_63)
	.align		4
.L_63:
        /*0090*/ 	.word	index@(.nv.constant0._Z3sumPKfPf)
        /*0094*/ 	.short	0x0380
        /*0096*/ 	.short	0x0010


	//----- nvinfo : EIATTR_SW_WAR
	.align		4
.L_64:
        /*0098*/ 	.byte	0x04, 0x36
        /*009a*/ 	.short	(.L_66 - .L_65)
.L_65:
        /*009c*/ 	.word	0x00000008
.L_66:


//--------------------- .nv.callgraph             --------------------------
	.section	.nv.callgraph,"",@"SHT_CUDA_CALLGRAPH"
	.align	4
	.sectionentsize	8
	.align		4
        /*0000*/ 	.word	0x00000000
	.align		4
        /*0004*/ 	.word	0xffffffff
	.align		4
        /*0008*/ 	.word	0x00000000
	.align		4
        /*000c*/ 	.word	0xfffffffe
	.align		4
        /*0010*/ 	.word	0x00000000
	.align		4
        /*0014*/ 	.word	0xfffffffd
	.align		4
        /*0018*/ 	.word	0x00000000
	.align		4
        /*001c*/ 	.word	0xfffffffc


//--------------------- .nv.constant4             --------------------------
	.section	.nv.constant4,"a",@progbits
	.align	8
	.align		8
.nv.constant4:
        /*0000*/ 	.dword	_ZN34_INTERNAL_72c0cd00_4_k_cu_9361f0e64cuda3std3__45__cpo5beginE
	.align		8
        /*0008*/ 	.dword	_ZN34_INTERNAL_72c0cd00_4_k_cu_9361f0e64cuda3std3__45__cpo3endE
	.align		8
        /*0010*/ 	.dword	_ZN34_INTERNAL_72c0cd00_4_k_cu_9361f0e64cuda3std3__45__cpo6cbeginE
	.align		8
        /*0018*/ 	.dword	_ZN34_INTERNAL_72c0cd00_4_k_cu_9361f0e64cuda3std3__45__cpo4cendE
	.align		8
        /*0020*/ 	.dword	_ZN34_INTERNAL_72c0cd00_4_k_cu_9361f0e64cuda3std3__45__cpo6rbeginE
	.align		8
        /*0028*/ 	.dword	_ZN34_INTERNAL_72c0cd00_4_k_cu_9361f0e64cuda3std3__45__cpo4rendE
	.align		8
        /*0030*/ 	.dword	_ZN34_INTERNAL_72c0cd00_4_k_cu_9361f0e64cuda3std3__45__cpo7crbeginE
	.align		8
        /*0038*/ 	.dword	_ZN34_INTERNAL_72c0cd00_4_k_cu_9361f0e64cuda3std3__45__cpo5crendE
	.align		8
        /*0040*/ 	.dword	_ZN34_INTERNAL_72c0cd00_4_k_cu_9361f0e64cuda3std3__436_GLOBAL__N__72c0cd00_4_k_cu_9361f0e66ignoreE
	.align		8
        /*0048*/ 	.dword	_ZN34_INTERNAL_72c0cd00_4_k_cu_9361f0e64cuda3std3__419piecewise_constructE
	.align		8
        /*0050*/ 	.dword	_ZN34_INTERNAL_72c0cd00_4_k_cu_9361f0e64cuda3std3__48in_placeE
	.align		8
        /*0058*/ 	.dword	_ZN34_INTERNAL_72c0cd00_4_k_cu_9361f0e64cuda3std3__420unreachable_sentinelE
	.align		8
        /*0060*/ 	.dword	_ZN34_INTERNAL_72c0cd00_4_k_cu_9361f0e64cuda3std3__47nulloptE
	.align		8
        /*0068*/ 	.dword	_ZN34_INTERNAL_72c0cd00_4_k_cu_9361f0e64cuda3std6ranges3__45__cpo4swapE
	.align		8
        /*0070*/ 	.dword	_ZN34_INTERNAL_72c0cd00_4_k_cu_9361f0e64cuda3std6ranges3__45__cpo9iter_moveE
	.align		8
        /*0078*/ 	.dword	_ZN34_INTERNAL_72c0cd00_4_k_cu_9361f0e64cuda3std6ranges3__45__cpo5beginE
	.align		8
        /*0080*/ 	.dword	_ZN34_INTERNAL_72c0cd00_4_k_cu_9361f0e64cuda3std6ranges3__45__cpo3endE
	.align		8
        /*0088*/ 	.dword	_ZN34_INTERNAL_72c0cd00_4_k_cu_9361f0e64cuda3std6ranges3__45__cpo6cbeginE
	.align		8
        /*0090*/ 	.dword	_ZN34_INTERNAL_72c0cd00_4_k_cu_9361f0e64cuda3std6ranges3__45__cpo4cendE
	.align		8
        /*0098*/ 	.dword	_ZN34_INTERNAL_72c0cd00_4_k_cu_9361f0e64cuda3std6ranges3__45__cpo7advanceE
	.align		8
        /*00a0*/ 	.dword	_ZN34_INTERNAL_72c0cd00_4_k_cu_9361f0e64cuda3std6ranges3__45__cpo9iter_swapE
	.align		8
        /*00a8*/ 	.dword	_ZN34_INTERNAL_72c0cd00_4_k_cu_9361f0e64cuda3std6ranges3__45__cpo4nextE
	.align		8
        /*00b0*/ 	.dword	_ZN34_INTERNAL_72c0cd00_4_k_cu_9361f0e64cuda3std6ranges3__45__cpo4prevE
	.align		8
        /*00b8*/ 	.dword	_ZN34_INTERNAL_72c0cd00_4_k_cu_9361f0e64cuda3std6ranges3__45__cpo4dataE
	.align		8
        /*00c0*/ 	.dword	_ZN34_INTERNAL_72c0cd00_4_k_cu_9361f0e64cuda3std6ranges3__45__cpo5cdataE
	.align		8
        /*00c8*/ 	.dword	_ZN34_INTERNAL_72c0cd00_4_k_cu_9361f0e64cuda3std6ranges3__45__cpo4sizeE
	.align		8
        /*00d0*/ 	.dword	_ZN34_INTERNAL_72c0cd00_4_k_cu_9361f0e64cuda3std6ranges3__45__cpo5ssizeE
	.align		8
        /*00d8*/ 	.dword	_ZN34_INTERNAL_72c0cd00_4_k_cu_9361f0e64cuda3std6ranges3__45__cpo8distanceE
	.align		8
        /*00e0*/ 	.dword	_ZN34_INTERNAL_72c0cd00_4_k_cu_9361f0e66thrust24THRUST_300001_SM_1000_NS6system6detail10sequential3seqE


//--------------------- .text._ZN3cub18CUB_300001_SM_10006detail11EmptyKernelIvEEvv --------------------------
	.section	.text._ZN3cub18CUB_300001_SM_10006detail11EmptyKernelIvEEvv,"ax",@progbits
	.align	128
        .global         _ZN3cub18CUB_300001_SM_10006detail11EmptyKernelIvEEvv
        .type           _ZN3cub18CUB_300001_SM_10006detail11EmptyKernelIvEEvv,@function
        .size           _ZN3cub18CUB_300001_SM_10006detail11EmptyKernelIvEEvv,(.L_x_9 - _ZN3cub18CUB_300001_SM_10006detail11EmptyKernelIvEEvv)
        .other          _ZN3cub18CUB_300001_SM_10006detail11EmptyKernelIvEEvv,@"STO_CUDA_ENTRY STV_DEFAULT"
_ZN3cub18CUB_300001_SM_10006detail11EmptyKernelIvEEvv:
.text._ZN3cub18CUB_300001_SM_10006detail11EmptyKernelIvEEvv:
[----:B------:R-:W-:Y:S01]  /*0000*/  LDC R1, c[0x0][0x37c] ;  /* 0x0000df00ff017b82 */ /* 0x000fe20000000800 */
[----:B------:R-:W-:Y:S05]  /*0010*/  EXIT ;  /* 0x000000000000794d */ /* 0x000fea0003800000 */
.L_x_0:
[----:B------:R-:W-:-:S00]  /*0020*/  BRA `(.L_x_0) ;  /* 0xfffffffc00fc7947 */ /* 0x000fc0000383ffff */
[----:B------:R-:W-:-:S00]  /*0030*/  NOP ;  /* 0x0000000000007918 */ /* 0x000fc00000000000 */
        /* <DEDUP_REMOVED lines=12> */
.L_x_9:


//--------------------- .text._Z3sumPKfPf         --------------------------
	.section	.text._Z3sumPKfPf,"ax",@progbits
	.align	128
        .global         _Z3sumPKfPf
        .type           _Z3sumPKfPf,@function
        .size           _Z3sumPKfPf,(.L_x_10 - _Z3sumPKfPf)
        .other          _Z3sumPKfPf,@"STO_CUDA_ENTRY STV_DEFAULT"
_Z3sumPKfPf:
.text._Z3sumPKfPf:
[----:B------:R-:W-:Y:S01]  /*0000*/  LDC R1, c[0x0][0x37c] ;  /* 0x0000df00ff017b82 */ /* 0x000fe20000000800 */
[----:B------:R-:W0:Y:S01]  /*0010*/  S2R R7, SR_CTAID.X ;  /* 0x0000000000077919 */ /* 0x000e220000002500 */
[----:B------:R-:W0:Y:S01]  /*0020*/  LDCU UR6, c[0x0][0x360] ;  /* 0x00006c00ff0677ac */ /* 0x000e220008000800 */
[----:B------:R-:W0:Y:S01]  /*0030*/  S2R R4, SR_TID.X ;  /* 0x0000000000047919 */ /* 0x000e220000002100 */
[----:B------:R-:W1:Y:S01]  /*0040*/  LDCU.64 UR4, c[0x0][0x358] ;  /* 0x00006b00ff0477ac */ /* 0x000e620008000a00 */
[----:B0-----:R-:W-:-:S05]  /*0050*/  IMAD R5, R7, UR6, R4 ;  /* 0x0000000607057c24 */ /* 0x001fca000f8e0204 */
[----:B------:R-:W-:-:S13]  /*0060*/  ISETP.GT.U32.AND P0, PT, R5, 0x3f, PT ;  /* 0x0000003f0500780c */ /* 0x000fda0003f04070 */
[----:B-1----:R-:W-:Y:S05]  /*0070*/  @P0 BRA `(.L_x_1) ;  /* 0x00000000004c0947 */ /* 0x002fea0003800000 */
[----:B------:R-:W0:Y:S02]  /*0080*/  LDC.64 R2, c[0x0][0x380] ;  /* 0x0000e000ff027b82 */ /* 0x000e240000000a00 */
[----:B0-----:R-:W-:-:S06]  /*0090*/  IMAD.WIDE.U32 R2, R5, 0x4, R2 ;  /* 0x0000000405027825 */ /* 0x001fcc00078e0002 */
[----:B------:R0:W5:Y:S01]  /*00a0*/  LDG.E.CONSTANT R2, desc[UR4][R2.64] ;  /* 0x0000000402027981 */ /* 0x000162000c1e9900 */
[----:B------:R-:W-:Y:S01]  /*00b0*/  HFMA2 R5, -RZ, RZ, 0, 8.94069671630859375e-07 ;  /* 0x0000000fff057431 */ /* 0x000fe200000001ff */
[----:B------:R-:W-:Y:S01]  /*00c0*/  VOTEU.ANY UR7, UPT, PT ;  /* 0x0000000000077886 */ /* 0x000fe200038e0100 */
[----:B------:R-:W1:Y:S02]  /*00d0*/  S2R R0, SR_LANEID ;  /* 0x0000000000007919 */ /* 0x000e640000000000 */
[----:B-1----:R-:W-:-:S04]  /*00e0*/  LEA.HI R0, RZ, R0, RZ, 0x2 ;  /* 0x00000000ff007211 */ /* 0x002fc800078f10ff */
[----:B------:R-:W-:-:S04]  /*00f0*/  LOP3.LUT R0, R0, 0xfffffffc, RZ, 0xc0, !PT ;  /* 0xfffffffc00007812 */ /* 0x000fc800078ec0ff */
[----:B------:R-:W-:-:S04]  /*0100*/  SHF.L.U32 R5, R5, R0, RZ ;  /* 0x0000000005057219 */ /* 0x000fc800000006ff */
[----:B------:R-:W1:Y:S08]  /*0110*/  MATCH.ANY R0, R5 ;  /* 0x00000000050073a1 */ /* 0x000e7000000e8000 */
[----:B------:R-:W2:Y:S01]  /*0120*/  REDUX.OR UR6, R5 ;  /* 0x00000000050673c4 */ /* 0x000ea20000004000 */
[----:B-1----:R-:W-:-:S13]  /*0130*/  LOP3.LUT P0, RZ, R5, UR7, R0, 0x40, !PT ;  /* 0x0000000705ff7c12 */ /* 0x002fda000f804000 */
[----:B0-2---:R-:W-:Y:S05]  /*0140*/  @!P0 BRA.DIV UR6, `(.L_x_2) ;  /* 0x0000000206308947 */ /* 0x005fea000b800000 */
[----:B-----5:R-:W0:Y:S02]  /*0150*/  SHFL.DOWN P0, R3, R2, 0x1, 0x1c03 ;  /* 0x083c030002037f89 */ /* 0x020e240000000000 */
[----:B0-----:R-:W-:-:S05]  /*0160*/  @P0 FADD R3, R2, R3 ;  /* 0x0000000302030221 */ /* 0x001fca0000000000 */
[----:B------:R0:W1:Y:S02]  /*0170*/  SHFL.DOWN P0, R0, R3, 0x2, 0x1c03 ;  /* 0x085c030003007f89 */ /* 0x0000640000000000 */
.L_x_7:
[----:B------:R-:W-:Y:S05]  /*0180*/  WARPSYNC.ALL ;  /* 0x0000000000007948 */ /* 0x000fea0003800000 */
[----:B------:R-:W-:Y:S01]  /*0190*/  BAR.SYNC.DEFER_BLOCKING 0x0 ;  /* 0x0000000000007b1d */ /* 0x000fe20000010000 */
[----:B-1----:R-:W-:-:S07]  /*01a0*/  @P0 FADD R0, R3, R0 ;  /* 0x0000000003000221 */ /* 0x002fce0000000000 */
.L_x_1:
[----:B------:R-:W-:-:S13]  /*01b0*/  ISETP.NE.AND P0, PT, R4, RZ, PT ;  /* 0x000000ff0400720c */ /* 0x000fda0003f05270 */
[----:B------:R-:W-:Y:S05]  /*01c0*/  @P0 EXIT ;  /* 0x000000000000094d */ /* 0x000fea0003800000 */
[----:B0-----:R-:W0:Y:S02]  /*01d0*/  LDC.64 R2, c[0x0][0x388] ;  /* 0x0000e200ff027b82 */ /* 0x001e240000000a00 */
[----:B0-----:R-:W-:-:S05]  /*01e0*/  IMAD.WIDE.U32 R2, R7, 0x4, R2 ;  /* 0x0000000407027825 */ /* 0x001fca00078e0002 */
[----:B------:R-:W-:Y:S01]  /*01f0*/  STG.E desc[UR4][R2.64], R0 ;  /* 0x0000000002007986 */ /* 0x000fe2000c101904 */
[----:B------:R-:W-:Y:S05]  /*0200*/  EXIT ;  /* 0x000000000000794d */ /* 0x000fea0003800000 */
.L_x_2:
[----:B------:R-:W-:Y:S01]  /*0210*/  BSSY B0, `(.L_x_3) ;  /* 0x0000006000007945 */ /* 0x000fe20003800000 */
[----:B------:R-:W-:Y:S01]  /*0220*/  MOV R0, 0x1 ;  /* 0x0000000100007802 */ /* 0x000fe20000000f00 */
[----:B------:R-:W-:-:S07]  /*0230*/  IMAD.MOV.U32 R9, RZ, RZ, 0x1c03 ;  /* 0x00001c03ff097424 */ /* 0x000fce00078e00ff */
[----:B-----5:R-:W-:Y:S05]  /*0240*/  WARPSYNC.COLLECTIVE R5, `(.L_x_4) ;  /* 0x0000000005087348 */ /* 0x020fea0003c00000 */
[----:B-----5:R0:W1:Y:S02]  /*0250*/  SHFL.DOWN P0, R0, R2, R0, R9 ;  /* 0x0800000002007389 */ /* 0x0200640000000009 */
[----:B01----:R-:W-:Y:S05]  /*0260*/  ENDCOLLECTIVE ;  /* 0x000000000000791b */ /* 0x003fea0003800000 */
.L_x_4:
[----:B------:R-:W-:Y:S05]  /*0270*/  BSYNC B0 ;  /* 0x0000000000007941 */ /* 0x000fea0003800000 */
.L_x_3:
[----:B------:R-:W-:Y:S01]  /*0280*/  MOV R3, R0 ;  /* 0x0000000000037202 */ /* 0x000fe20000000f00 */
[----:B------:R-:W-:Y:S01]  /*0290*/  HFMA2 R0, -RZ, RZ, 0, 1.1920928955078125e-07 ;  /* 0x00000002ff007431 */ /* 0x000fe200000001ff */
[----:B------:R-:W-:Y:S01]  /*02a0*/  BSSY B0, `(.L_x_5) ;  /* 0x0000007000007945 */ /* 0x000fe20003800000 */
[----:B------:R-:W-:Y:S02]  /*02b0*/  IMAD.MOV.U32 R9, RZ, RZ, 0x1c03 ;  /* 0x00001c03ff097424 */ /* 0x000fe400078e00ff */
[----:B------:R-:W-:-:S04]  /*02c0*/  @P0 FADD R3, R2, R3 ;  /* 0x0000000302030221 */ /* 0x000fc80000000000 */
[----:B------:R-:W-:-:S07]  /*02d0*/  IMAD.MOV.U32 R2, RZ, RZ, R3 ;  /* 0x000000ffff027224 */ /* 0x000fce00078e0003 */
[----:B------:R-:W-:Y:S05]  /*02e0*/  WARPSYNC.COLLECTIVE R5, `(.L_x_6) ;  /* 0x0000000005087348 */ /* 0x000fea0003c00000 */
[----:B------:R0:W1:Y:S02]  /*02f0*/  SHFL.DOWN P0, R0, R2, R0, R9 ;  /* 0x0800000002007389 */ /* 0x0000640000000009 */
[----:B01----:R-:W-:Y:S05]  /*0300*/  ENDCOLLECTIVE ;  /* 0x000000000000791b */ /* 0x003fea0003800000 */
.L_x_6:
[----:B------:R-:W-:Y:S05]  /*0310*/  BSYNC B0 ;  /* 0x0000000000007941 */ /* 0x000fea0003800000 */
.L_x_5:
[----:B------:R-:W-:Y:S05]  /*0320*/  BRA `(.L_x_7) ;  /* 0xfffffffc00947947 */ /* 0x000fea000383ffff */
.L_x_8:
        /* <DEDUP_REMOVED lines=13> */
.L_x_10:


//--------------------- .nv.shared.reserved.0     --------------------------
	.section	.nv.shared.reserved.0,"aw",@nobits
	.weak		__nv_reservedSMEM_offset_0_alias
	.size		__nv_reservedSMEM_offset_0_alias, 0, 64
	.other		__nv_reservedSMEM_offset_0_alias,@"STO_CUDA_RESERVED_SHARED STV_DEFAULT"
__nv_reservedSMEM_offset_0_alias:
	.zero		0
	.zero		64


//--------------------- .nv.global                --------------------------
	.section	.nv.global,"aw",@nobits
.nv.global:
	.type		_ZN34_INTERNAL_72c0cd00_4_k_cu_9361f0e64cuda3std3__436_GLOBAL__N__72c0cd00_4_k_cu_9361f0e66ignoreE,@object
	.size		_ZN34_INTERNAL_72c0cd00_4_k_cu_9361f0e64cuda3std3__436_GLOBAL__N__72c0cd00_4_k_cu_9361f0e66ignoreE,(_ZN34_INTERNAL_72c0cd00_4_k_cu_9361f0e64cuda3std6ranges3__45__cpo5cdataE - _ZN34_INTERNAL_72c0cd00_4_k_cu_9361f0e64cuda3std3__436_GLOBAL__N__72c0cd00_4_k_cu_9361f0e66ignoreE)
_ZN34_INTERNAL_72c0cd00_4_k_cu_9361f0e64cuda3std3__436_GLOBAL__N__72c0cd00_4_k_cu_9361f0e66ignoreE:
	.zero		1
	.type		_ZN34_INTERNAL_72c0cd00_4_k_cu_9361f0e64cuda3std6ranges3__45__cpo5cdataE,@object
	.size		_ZN34_INTERNAL_72c0cd00_4_k_cu_9361f0e64cuda3std6ranges3__45__cpo5cdataE,(_ZN34_INTERNAL_72c0cd00_4_k_cu_9361f0e64cuda3std3__45__cpo5beginE - _ZN34_INTERNAL_72c0cd00_4_k_cu_9361f0e64cuda3std6ranges3__45__cpo5cdataE)
_ZN34_INTERNAL_72c0cd00_4_k_cu_9361f0e64cuda3std6ranges3__45__cpo5cdataE:
	.zero		1
	.type		_ZN34_INTERNAL_72c0cd00_4_k_cu_9361f0e64cuda3std3__45__cpo5beginE,@object
	.size		_ZN34_INTERNAL_72c0cd00_4_k_cu_9361f0e64cuda3std3__45__cpo5beginE,(_ZN34_INTERNAL_72c0cd00_4_k_cu_9361f0e64cuda3std6ranges3__45__cpo3endE - _ZN34_INTERNAL_72c0cd00_4_k_cu_9361f0e64cuda3std3__45__cpo5beginE)
_ZN34_INTERNAL_72c0cd00_4_k_cu_9361f0e64cuda3std3__45__cpo5beginE:
	.zero		1
	.type		_ZN34_INTERNAL_72c0cd00_4_k_cu_9361f0e64cuda3std6ranges3__45__cpo3endE,@object
	.size		_ZN34_INTERNAL_72c0cd00_4_k_cu_9361f0e64cuda3std6ranges3__45__cpo3endE,(_ZN34_INTERNAL_72c0cd00_4_k_cu_9361f0e64cuda3std3__47nulloptE - _ZN34_INTERNAL_72c0cd00_4_k_cu_9361f0e64cuda3std6ranges3__45__cpo3endE)
_ZN34_INTERNAL_72c0cd00_4_k_cu_9361f0e64cuda3std6ranges3__45__cpo3endE:
	.zero		1
	.type		_ZN34_INTERNAL_72c0cd00_4_k_cu_9361f0e64cuda3std3__47nulloptE,@object
	.size		_ZN34_INTERNAL_72c0cd00_4_k_cu_9361f0e64cuda3std3__47nulloptE,(_ZN34_INTERNAL_72c0cd00_4_k_cu_9361f0e66thrust24THRUST_300001_SM_1000_NS6system6detail10sequential3seqE - _ZN34_INTERNAL_72c0cd00_4_k_cu_9361f0e64cuda3std3__47nulloptE)
_ZN34_INTERNAL_72c0cd00_4_k_cu_9361f0e64cuda3std3__47nulloptE:
	.zero		1
	.type		_ZN34_INTERNAL_72c0cd00_4_k_cu_9361f0e66thrust24THRUST_300001_SM_1000_NS6system6detail10sequential3seqE,@object
	.size		_ZN34_INTERNAL_72c0cd00_4_k_cu_9361f0e66thrust24THRUST_300001_SM_1000_NS6system6detail10sequential3seqE,(_ZN34_INTERNAL_72c0cd00_4_k_cu_9361f0e64cuda3std3__45__cpo6rbeginE - _ZN34_INTERNAL_72c0cd00_4_k_cu_9361f0e66thrust24THRUST_300001_SM_1000_NS6system6detail10sequential3seqE)
_ZN34_INTERNAL_72c0cd00_4_k_cu_9361f0e66thrust24THRUST_300001_SM_1000_NS6system6detail10sequential3seqE:
	.zero		1
	.type		_ZN34_INTERNAL_72c0cd00_4_k_cu_9361f0e64cuda3std3__45__cpo6rbeginE,@object
	.size		_ZN34_INTERNAL_72c0cd00_4_k_cu_9361f0e64cuda3std3__45__cpo6rbeginE,(_ZN34_INTERNAL_72c0cd00_4_k_cu_9361f0e64cuda3std6ranges3__45__cpo9iter_swapE - _ZN34_INTERNAL_72c0cd00_4_k_cu_9361f0e64cuda3std3__45__cpo6rbeginE)
_ZN34_INTERNAL_72c0cd00_4_k_cu_9361f0e64cuda3std3__45__cpo6rbeginE:
	.zero		1
	.type		_ZN34_INTERNAL_72c0cd00_4_k_cu_9361f0e64cuda3std6ranges3__45__cpo9iter_swapE,@object
	.size		_ZN34_INTERNAL_72c0cd00_4_k_cu_9361f0e64cuda3std6ranges3__45__cpo9iter_swapE,(_ZN34_INTERNAL_72c0cd00_4_k_cu_9361f0e64cuda3std3__48in_placeE - _ZN34_INTERNAL_72c0cd00_4_k_cu_9361f0e64cuda3std6ranges3__45__cpo9iter_swapE)
_ZN34_INTERNAL_72c0cd00_4_k_cu_9361f0e64cuda3std6ranges3__45__cpo9iter_swapE:
	.zero		1
	.type		_ZN34_INTERNAL_72c0cd00_4_k_cu_9361f0e64cuda3std3__48in_placeE,@object
	.size		_ZN34_INTERNAL_72c0cd00_4_k_cu_9361f0e64cuda3std3__48in_placeE,(_ZN34_INTERNAL_72c0cd00_4_k_cu_9361f0e64cuda3std6ranges3__45__cpo5ssizeE - _ZN34_INTERNAL_72c0cd00_4_k_cu_9361f0e64cuda3std3__48in_placeE)
_ZN34_INTERNAL_72c0cd00_4_k_cu_9361f0e64cuda3std3__48in_placeE:
	.zero		1
	.type		_ZN34_INTERNAL_72c0cd00_4_k_cu_9361f0e64cuda3std6ranges3__45__cpo5ssizeE,@object
	.size		_ZN34_INTERNAL_72c0cd00_4_k_cu_9361f0e64cuda3std6ranges3__45__cpo5ssizeE,(_ZN34_INTERNAL_72c0cd00_4_k_cu_9361f0e64cuda3std3__45__cpo6cbeginE - _ZN34_INTERNAL_72c0cd00_4_k_cu_9361f0e64cuda3std6ranges3__45__cpo5ssizeE)
_ZN34_INTERNAL_72c0cd00_4_k_cu_9361f0e64cuda3std6ranges3__45__cpo5ssizeE:
	.zero		1
	.type		_ZN34_INTERNAL_72c0cd00_4_k_cu_9361f0e64cuda3std3__45__cpo6cbeginE,@object
	.size		_ZN34_INTERNAL_72c0cd00_4_k_cu_9361f0e64cuda3std3__45__cpo6cbeginE,(_ZN34_INTERNAL_72c0cd00_4_k_cu_9361f0e64cuda3std6ranges3__45__cpo4cendE - _ZN34_INTERNAL_72c0cd00_4_k_cu_9361f0e64cuda3std3__45__cpo6cbeginE)
_ZN34_INTERNAL_72c0cd00_4_k_cu_9361f0e64cuda3std3__45__cpo6cbeginE:
	.zero		1
	.type		_ZN34_INTERNAL_72c0cd00_4_k_cu_9361f0e64cuda3std6ranges3__45__cpo4cendE,@object
	.size		_ZN34_INTERNAL_72c0cd00_4_k_cu_9361f0e64cuda3std6ranges3__45__cpo4cendE,(_ZN34_INTERNAL_72c0cd00_4_k_cu_9361f0e64cuda3std3__45__cpo7crbeginE - _ZN34_INTERNAL_72c0cd00_4_k_cu_9361f0e64cuda3std6ranges3__45__cpo4cendE)
_ZN34_INTERNAL_72c0cd00_4_k_cu_9361f0e64cuda3std6ranges3__45__cpo4cendE:
	.zero		1
	.type		_ZN34_INTERNAL_72c0cd00_4_k_cu_9361f0e64cuda3std3__45__cpo7crbeginE,@object
	.size		_ZN34_INTERNAL_72c0cd00_4_k_cu_9361f0e64cuda3std3__45__cpo7crbeginE,(_ZN34_INTERNAL_72c0cd00_4_k_cu_9361f0e64cuda3std6ranges3__45__cpo4prevE - _ZN34_INTERNAL_72c0cd00_4_k_cu_9361f0e64cuda3std3__45__cpo7crbeginE)
_ZN34_INTERNAL_72c0cd00_4_k_cu_9361f0e64cuda3std3__45__cpo7crbeginE:
	.zero		1
	.type		_ZN34_INTERNAL_72c0cd00_4_k_cu_9361f0e64cuda3std6ranges3__45__cpo4prevE,@object
	.size		_ZN34_INTERNAL_72c0cd00_4_k_cu_9361f0e64cuda3std6ranges3__45__cpo4prevE,(_ZN34_INTERNAL_72c0cd00_4_k_cu_9361f0e64cuda3std6ranges3__45__cpo9iter_moveE - _ZN34_INTERNAL_72c0cd00_4_k_cu_9361f0e64cuda3std6ranges3__45__cpo4prevE)
_ZN34_INTERNAL_72c0cd00_4_k_cu_9361f0e64cuda3std6ranges3__45__cpo4prevE:
	.zero		1
	.type		_ZN34_INTERNAL_72c0cd00_4_k_cu_9361f0e64cuda3std6ranges3__45__cpo9iter_moveE,@object
	.size		_ZN34_INTERNAL_72c0cd00_4_k_cu_9361f0e64cuda3std6ranges3__45__cpo9iter_moveE,(_ZN34_INTERNAL_72c0cd00_4_k_cu_9361f0e64cuda3std3__420unreachable_sentinelE - _ZN34_INTERNAL_72c0cd00_4_k_cu_9361f0e64cuda3std6ranges3__45__cpo9iter_moveE)
_ZN34_INTERNAL_72c0cd00_4_k_cu_9361f0e64cuda3std6ranges3__45__cpo9iter_moveE:
	.zero		1
	.type		_ZN34_INTERNAL_72c0cd00_4_k_cu_9361f0e64cuda3std3__420unreachable_sentinelE,@object
	.size		_ZN34_INTERNAL_72c0cd00_4_k_cu_9361f0e64cuda3std3__420unreachable_sentinelE,(_ZN34_INTERNAL_72c0cd00_4_k_cu_9361f0e64cuda3std6ranges3__45__cpo8distanceE - _ZN34_INTERNAL_72c0cd00_4_k_cu_9361f0e64cuda3std3__420unreachable_sentinelE)
_ZN34_INTERNAL_72c0cd00_4_k_cu_9361f0e64cuda3std3__420unreachable_sentinelE:
	.zero		1
	.type		_ZN34_INTERNAL_72c0cd00_4_k_cu_9361f0e64cuda3std6ranges3__45__cpo8distanceE,@object
	.size		_ZN34_INTERNAL_72c0cd00_4_k_cu_9361f0e64cuda3std6ranges3__45__cpo8distanceE,(_ZN34_INTERNAL_72c0cd00_4_k_cu_9361f0e64cuda3std3__45__cpo4cendE - _ZN34_INTERNAL_72c0cd00_4_k_cu_9361f0e64cuda3std6ranges3__45__cpo8distanceE)
_ZN34_INTERNAL_72c0cd00_4_k_cu_9361f0e64cuda3std6ranges3__45__cpo8distanceE:
	.zero		1
	.type		_ZN34_INTERNAL_72c0cd00_4_k_cu_9361f0e64cuda3std3__45__cpo4cendE,@object
	.size		_ZN34_INTERNAL_72c0cd00_4_k_cu_9361f0e64cuda3std3__45__cpo4cendE,(_ZN34_INTERNAL_72c0cd00_4_k_cu_9361f0e64cuda3std6ranges3__45__cpo7advanceE - _ZN34_INTERNAL_72c0cd00_4_k_cu_9361f0e64cuda3std3__45__cpo4cendE)
_ZN34_INTERNAL_72c0cd00_4_k_cu_9361f0e64cuda3std3__45__cpo4cendE:
	.zero		1
	.type		_ZN34_INTERNAL_72c0cd00_4_k_cu_9361f0e64cuda3std6ranges3__45__cpo7advanceE,@object
	.size		_ZN34_INTERNAL_72c0cd00_4_k_cu_9361f0e64cuda3std6ranges3__45__cpo7advanceE,(_ZN34_INTERNAL_72c0cd00_4_k_cu_9361f0e64cuda3std3__45__cpo5crendE - _ZN34_INTERNAL_72c0cd00_4_k_cu_9361f0e64cuda3std6ranges3__45__cpo7advanceE)
_ZN34_INTERNAL_72c0cd00_4_k_cu_9361f0e64cuda3std6ranges3__45__cpo7advanceE:
	.zero		1
	.type		_ZN34_INTERNAL_72c0cd00_4_k_cu_9361f0e64cuda3std3__45__cpo5crendE,@object
	.size		_ZN34_INTERNAL_72c0cd00_4_k_cu_9361f0e64cuda3std3__45__cpo5crendE,(_ZN34_INTERNAL_72c0cd00_4_k_cu_9361f0e64cuda3std6ranges3__45__cpo4dataE - _ZN34_INTERNAL_72c0cd00_4_k_cu_9361f0e64cuda3std3__45__cpo5crendE)
_ZN34_INTERNAL_72c0cd00_4_k_cu_9361f0e64cuda3std3__45__cpo5crendE:
	.zero		1
	.type		_ZN34_INTERNAL_72c0cd00_4_k_cu_9361f0e64cuda3std6ranges3__45__cpo4dataE,@object
	.size		_ZN34_INTERNAL_72c0cd00_4_k_cu_9361f0e64cuda3std6ranges3__45__cpo4dataE,(_ZN34_INTERNAL_72c0cd00_4_k_cu_9361f0e64cuda3std6ranges3__45__cpo5beginE - _ZN34_INTERNAL_72c0cd00_4_k_cu_9361f0e64cuda3std6ranges3__45__cpo4dataE)
_ZN34_INTERNAL_72c0cd00_4_k_cu_9361f0e64cuda3std6ranges3__45__cpo4dataE:
	.zero		1
	.type		_ZN34_INTERNAL_72c0cd00_4_k_cu_9361f0e64cuda3std6ranges3__45__cpo5beginE,@object
	.size		_ZN34_INTERNAL_72c0cd00_4_k_cu_9361f0e64cuda3std6ranges3__45__cpo5beginE,(_ZN34_INTERNAL_72c0cd00_4_k_cu_9361f0e64cuda3std3__419piecewise_constructE - _ZN34_INTERNAL_72c0cd00_4_k_cu_9361f0e64cuda3std6ranges3__45__cpo5beginE)
_ZN34_INTERNAL_72c0cd00_4_k_cu_9361f0e64cuda3std6ranges3__45__cpo5beginE:
	.zero		1
	.type		_ZN34_INTERNAL_72c0cd00_4_k_cu_9361f0e64cuda3std3__419piecewise_constructE,@object
	.size		_ZN34_INTERNAL_72c0cd00_4_k_cu_9361f0e64cuda3std3__419piecewise_constructE,(_ZN34_INTERNAL_72c0cd00_4_k_cu_9361f0e64cuda3std6ranges3__45__cpo4sizeE - _ZN34_INTERNAL_72c0cd00_4_k_cu_9361f0e64cuda3std3__419piecewise_constructE)
_ZN34_INTERNAL_72c0cd00_4_k_cu_9361f0e64cuda3std3__419piecewise_constructE:
	.zero		1
	.type		_ZN34_INTERNAL_72c0cd00_4_k_cu_9361f0e64cuda3std6ranges3__45__cpo4sizeE,@object
	.size		_ZN34_INTERNAL_72c0cd00_4_k_cu_9361f0e64cuda3std6ranges3__45__cpo4sizeE,(_ZN34_INTERNAL_72c0cd00_4_k_cu_9361f0e64cuda3std3__45__cpo3endE - _ZN34_INTERNAL_72c0cd00_4_k_cu_9361f0e64cuda3std6ranges3__45__cpo4sizeE)
_ZN34_INTERNAL_72c0cd00_4_k_cu_9361f0e64cuda3std6ranges3__45__cpo4sizeE:
	.zero		1
	.type		_ZN34_INTERNAL_72c0cd00_4_k_cu_9361f0e64cuda3std3__45__cpo3endE,@object
	.size		_ZN34_INTERNAL_72c0cd00_4_k_cu_9361f0e64cuda3std3__45__cpo3endE,(_ZN34_INTERNAL_72c0cd00_4_k_cu_9361f0e64cuda3std6ranges3__45__cpo6cbeginE - _ZN34_INTERNAL_72c0cd00_4_k_cu_9361f0e64cuda3std3__45__cpo3endE)
_ZN34_INTERNAL_72c0cd00_4_k_cu_9361f0e64cuda3std3__45__cpo3endE:
	.zero		1
	.type		_ZN34_INTERNAL_72c0cd00_4_k_cu_9361f0e64cuda3std6ranges3__45__cpo6cbeginE,@object
	.size		_ZN34_INTERNAL_72c0cd00_4_k_cu_9361f0e64cuda3std6ranges3__45__cpo6cbeginE,(_ZN34_INTERNAL_72c0cd00_4_k_cu_9361f0e64cuda3std3__45__cpo4rendE - _ZN34_INTERNAL_72c0cd00_4_k_cu_9361f0e64cuda3std6ranges3__45__cpo6cbeginE)
_ZN34_INTERNAL_72c0cd00_4_k_cu_9361f0e64cuda3std6ranges3__45__cpo6cbeginE:
	.zero		1
	.type		_ZN34_INTERNAL_72c0cd00_4_k_cu_9361f0e64cuda3std3__45__cpo4rendE,@object
	.size		_ZN34_INTERNAL_72c0cd00_4_k_cu_9361f0e64cuda3std3__45__cpo4rendE,(_ZN34_INTERNAL_72c0cd00_4_k_cu_9361f0e64cuda3std6ranges3__45__cpo4nextE - _ZN34_INTERNAL_72c0cd00_4_k_cu_9361f0e64cuda3std3__45__cpo4rendE)
_ZN34_INTERNAL_72c0cd00_4_k_cu_9361f0e64cuda3std3__45__cpo4rendE:
	.zero		1
	.type		_ZN34_INTERNAL_72c0cd00_4_k_cu_9361f0e64cuda3std6ranges3__45__cpo4nextE,@object
	.size		_ZN34_INTERNAL_72c0cd00_4_k_cu_9361f0e64cuda3std6ranges3__45__cpo4nextE,(_ZN34_INTERNAL_72c0cd00_4_k_cu_9361f0e64cuda3std6ranges3__45__cpo4swapE - _ZN34_INTERNAL_72c0cd00_4_k_cu_9361f0e64cuda3std6ranges3__45__cpo4nextE)
_ZN34_INTERNAL_72c0cd00_4_k_cu_9361f0e64cuda3std6ranges3__45__cpo4nextE:
	.zero		1
	.type		_ZN34_INTERNAL_72c0cd00_4_k_cu_9361f0e64cuda3std6ranges3__45__cpo4swapE,@object
	.size		_ZN34_INTERNAL_72c0cd00_4_k_cu_9361f0e64cuda3std6ranges3__45__cpo4swapE,(.L_13 - _ZN34_INTERNAL_72c0cd00_4_k_cu_9361f0e64cuda3std6ranges3__45__cpo4swapE)
_ZN34_INTERNAL_72c0cd00_4_k_cu_9361f0e64cuda3std6ranges3__45__cpo4swapE:
	.zero		1
.L_13:


//--------------------- .nv.constant0._ZN3cub18CUB_300001_SM_10006detail11EmptyKernelIvEEvv --------------------------
	.section	.nv.constant0._ZN3cub18CUB_300001_SM_10006detail11EmptyKernelIvEEvv,"a",@progbits
	.sectionflags	@""
	.align	4
.nv.constant0._ZN3cub18CUB_300001_SM_10006detail11EmptyKernelIvEEvv:
	.zero		896


//--------------------- .nv.constant0._Z3sumPKfPf --------------------------
	.section	.nv.constant0._Z3sumPKfPf,"a",@progbits
	.sectionflags	@""
	.align	4
.nv.constant0._Z3sumPKfPf:
	.zero		912


//--------------------- SYMBOLS --------------------------

	.type		.nv.reservedSmem.offset0,@object
	.size		.nv.reservedSmem.offset0,0x4
